	.headerflags	@"EF_CUDA_TEXMODE_UNIFIED EF_CUDA_64BIT_ADDRESS EF_CUDA_SM86 EF_CUDA_VIRTUAL_SM(EF_CUDA_SM86)"
	.elftype	@"ET_EXEC"


//--------------------- .nv.info                  --------------------------
	.section	.nv.info,"",@"SHT_CUDA_INFO"
	.align	4


	//----- nvinfo : EIATTR_REGCOUNT
	.align		4
        /*0000*/ 	.byte	0x04, 0x2f
        /*0002*/ 	.short	(.L_1 - .L_0)
	.align		4
.L_0:
        /*0004*/ 	.word	index@(causal_conv1d_fwd_kernel)
        /*0008*/ 	.word	0x00000022


	//----- nvinfo : EIATTR_MAX_STACK_SIZE
	.align		4
.L_1:
        /*000c*/ 	.byte	0x04, 0x23
        /*000e*/ 	.short	(.L_3 - .L_2)
	.align		4
.L_2:
        /*0010*/ 	.word	index@(causal_conv1d_fwd_kernel)
        /*0014*/ 	.word	0x00000000


	//----- nvinfo : EIATTR_MIN_STACK_SIZE
	.align		4
.L_3:
        /*0018*/ 	.byte	0x04, 0x12
        /*001a*/ 	.short	(.L_5 - .L_4)
	.align		4
.L_4:
        /*001c*/ 	.word	index@(causal_conv1d_fwd_kernel)
        /*0020*/ 	.word	0x00000000


	//----- nvinfo : EIATTR_FRAME_SIZE
	.align		4
.L_5:
        /*0024*/ 	.byte	0x04, 0x11
        /*0026*/ 	.short	(.L_7 - .L_6)
	.align		4
.L_6:
        /*0028*/ 	.word	index@(causal_conv1d_fwd_kernel)
        /*002c*/ 	.word	0x00000000
.L_7:


//--------------------- .nv.info.causal_conv1d_fwd_kernel --------------------------
	.section	.nv.info.causal_conv1d_fwd_kernel,"",@"SHT_CUDA_INFO"
	.align	4


	//----- nvinfo : EIATTR_CUDA_API_VERSION
	.align		4
        /*0000*/ 	.byte	0x04, 0x37
        /*0002*/ 	.short	(.L_9 - .L_8)
.L_8:
        /*0004*/ 	.word	0x0000007b


	//----- nvinfo : EIATTR_SW2861232_WAR
	.align		4
.L_9:
        /*0008*/ 	.byte	0x01, 0x35
	.zero		2


	//----- nvinfo : EIATTR_PARAM_CBANK
	.align		4
        /*000c*/ 	.byte	0x04, 0x0a
        /*000e*/ 	.short	(.L_11 - .L_10)
	.align		4
.L_10:
        /*0010*/ 	.word	index@(.nv.constant0.causal_conv1d_fwd_kernel)
        /*0014*/ 	.short	0x0160
        /*0016*/ 	.short	0x002c


	//----- nvinfo : EIATTR_CBANK_PARAM_SIZE
	.align		4
.L_11:
        /*0018*/ 	.byte	0x03, 0x19
        /*001a*/ 	.short	0x002c


	//----- nvinfo : EIATTR_KPARAM_INFO
	.align		4
        /*001c*/ 	.byte	0x04, 0x17
        /*001e*/ 	.short	(.L_13 - .L_12)
.L_12:
        /*0020*/ 	.word	0x00000000
        /*0024*/ 	.short	0x0005
        /*0026*/ 	.short	0x0028
        /*0028*/ 	.byte	0x00, 0xf0, 0x11, 0x00


	//----- nvinfo : EIATTR_KPARAM_INFO
	.align		4
.L_13:
        /*002c*/ 	.byte	0x04, 0x17
        /*002e*/ 	.short	(.L_15 - .L_14)
.L_14:
        /*0030*/ 	.word	0x00000000
        /*0034*/ 	.short	0x0004
        /*0036*/ 	.short	0x0020
        /*0038*/ 	.byte	0x00, 0xf0, 0x21, 0x00


	//----- nvinfo : EIATTR_KPARAM_INFO
	.align		4
.L_15:
        /*003c*/ 	.byte	0x04, 0x17
        /*003e*/ 	.short	(.L_17 - .L_16)
.L_16:
        /*0040*/ 	.word	0x00000000
        /*0044*/ 	.short	0x0003
        /*0046*/ 	.short	0x0018
        /*0048*/ 	.byte	0x00, 0xf0, 0x21, 0x00


	//----- nvinfo : EIATTR_KPARAM_INFO
	.align		4
.L_17:
        /*004c*/ 	.byte	0x04, 0x17
        /*004e*/ 	.short	(.L_19 - .L_18)
.L_18:
        /*0050*/ 	.word	0x00000000
        /*0054*/ 	.short	0x0002
        /*0056*/ 	.short	0x0010
        /*0058*/ 	.byte	0x00, 0xf0, 0x21, 0x00


	//----- nvinfo : EIATTR_KPARAM_INFO
	.align		4
.L_19:
        /*005c*/ 	.byte	0x04, 0x17
        /*005e*/ 	.short	(.L_21 - .L_20)
.L_20:
        /*0060*/ 	.word	0x00000000
        /*0064*/ 	.short	0x0001
        /*0066*/ 	.short	0x0008
        /*0068*/ 	.byte	0x00, 0xf0, 0x21, 0x00


	//----- nvinfo : EIATTR_KPARAM_INFO
	.align		4
.L_21:
        /*006c*/ 	.byte	0x04, 0x17
        /*006e*/ 	.short	(.L_23 - .L_22)
.L_22:
        /*0070*/ 	.word	0x00000000
        /*0074*/ 	.short	0x0000
        /*0076*/ 	.short	0x0000
        /*0078*/ 	.byte	0x00, 0xf0, 0x21, 0x00


	//----- nvinfo : EIATTR_MAXREG_COUNT
	.align		4
.L_23:
        /*007c*/ 	.byte	0x03, 0x1b
        /*007e*/ 	.short	0x0080


	//----- nvinfo : EIATTR_COOP_GROUP_MASK_REGIDS
	.align		4
        /*0080*/ 	.byte	0x04, 0x29
        /*0082*/ 	.short	(.L_25 - .L_24)


	//   ....[0]....
.L_24:
        /*0084*/ 	.word	0xffffffff


	//   ....[1]....
        /*0088*/ 	.word	0xffffffff


	//   ....[2]....
        /*008c*/ 	.word	0xffffffff


	//   ....[3]....
        /*0090*/ 	.word	0xffffffff


	//   ....[4]....
        /*0094*/ 	.word	0xffffffff


	//   ....[5]....
        /*0098*/ 	.word	0xffffffff


	//   ....[6]....
        /*009c*/ 	.word	0xffffffff


	//   ....[7]....
        /*00a0*/ 	.word	0xffffffff


	//----- nvinfo : EIATTR_COOP_GROUP_INSTR_OFFSETS
	.align		4
.L_25:
        /*00a4*/ 	.byte	0x04, 0x28
        /*00a6*/ 	.short	(.L_27 - .L_26)


	//   ....[0]....
.L_26:
        /*00a8*/ 	.word	0x00000220


	//   ....[1]....
        /*00ac*/ 	.word	0x00000240


	//   ....[2]....
        /*00b0*/ 	.word	0x00000250


	//   ....[3]....
        /*00b4*/ 	.word	0x00000280


	//   ....[4]....
        /*00b8*/ 	.word	0x000002a0


	//   ....[5]....
        /*00bc*/ 	.word	0x000002c0


	//   ....[6]....
        /*00c0*/ 	.word	0x000007c0


	//   ....[7]....
        /*00c4*/ 	.word	0x000007e0


	//----- nvinfo : EIATTR_EXIT_INSTR_OFFSETS
	.align		4
.L_27:
        /*00c8*/ 	.byte	0x04, 0x1c
        /*00ca*/ 	.short	(.L_29 - .L_28)


	//   ....[0]....
.L_28:
        /*00cc*/ 	.word	0x000009c0


	//   ....[1]....
        /*00d0*/ 	.word	0x00000a00


	//----- nvinfo : EIATTR_MAX_THREADS
	.align		4
.L_29:
        /*00d4*/ 	.byte	0x04, 0x05
        /*00d6*/ 	.short	(.L_31 - .L_30)
.L_30:
        /*00d8*/ 	.word	0x00000200
        /*00dc*/ 	.word	0x00000001
        /*00e0*/ 	.word	0x00000001
.L_31:


//--------------------- .nv.rel.action            --------------------------
	.section	.nv.rel.action,"",@"SHT_CUDA_RELOCINFO"
	.align	8
	.sectionentsize	8
        /*0000*/ 	.byte	0x73, 0x00, 0x00, 0x00, 0x00, 0x00, 0x00, 0x00, 0x00, 0x00, 0x00, 0x11, 0x25, 0x00, 0x05, 0x36


//--------------------- .nv.constant0.causal_conv1d_fwd_kernel --------------------------
	.section	.nv.constant0.causal_conv1d_fwd_kernel,"a",@progbits
	.align	4
.nv.constant0.causal_conv1d_fwd_kernel:
	.zero		396


//--------------------- .text.causal_conv1d_fwd_kernel --------------------------
	.section	.text.causal_conv1d_fwd_kernel,"ax",@progbits
	.sectionflags	@"SHF_BARRIERS=1"
	.sectioninfo	@"SHI_REGISTERS=34"
	.align	128
        .global         causal_conv1d_fwd_kernel
        .type           causal_conv1d_fwd_kernel,@function
        .size           causal_conv1d_fwd_kernel,(.L_x_1 - causal_conv1d_fwd_kernel)
        .other          causal_conv1d_fwd_kernel,@"STO_CUDA_ENTRY STV_DEFAULT"
causal_conv1d_fwd_kernel:
.text.causal_conv1d_fwd_kernel:
[----:B------:R-:W-:-:S02]  /*0000*/  IMAD.MOV.U32 R1, RZ, RZ, c[0x0][0x28] ;  /* 0x00000a00ff017624 */ /* 0x000fc400078e00ff */
[----:B------:R-:W0:Y:S01]  /*0010*/  S2R R6, SR_CTAID.Y ;  /* 0x0000000000067919 */ /* 0x000e220000002600 */
[----:B------:R-:W-:Y:S01]  /*0020*/  IMAD.MOV.U32 R9, RZ, RZ, 0x4 ;  /* 0x00000004ff097424 */ /* 0x000fe200078e00ff */
[----:B------:R-:W-:Y:S01]  /*0030*/  ULDC.64 UR4, c[0x0][0x118] ;  /* 0x0000460000047ab9 */ /* 0x000fe20000000a00 */
[----:B0-----:R-:W-:-:S04]  /*0040*/  IMAD.SHL.U32 R6, R6, 0x2, RZ ;  /* 0x0000000206067824 */ /* 0x001fc800078e00ff */
[----:B------:R-:W-:-:S05]  /*0050*/  IMAD.WIDE R6, R6, R9, c[0x0][0x180] ;  /* 0x0000600006067625 */ /* 0x000fca00078e0209 */
[----:B------:R0:W2:Y:S01]  /*0060*/  LDG.E R8, [R6.64] ;  /* 0x0000000406087981 */ /* 0x0000a2000c1e1900 */
[----:B------:R-:W-:-:S03]  /*0070*/  IMAD.MOV.U32 R5, RZ, RZ, 0x2 ;  /* 0x00000002ff057424 */ /* 0x000fc600078e00ff */
[----:B------:R-:W1:Y:S04]  /*0080*/  S2R R0, SR_TID.X ;  /* 0x0000000000007919 */ /* 0x000e680000002100 */
[----:B------:R-:W3:Y:S04]  /*0090*/  S2R R3, SR_CTAID.X ;  /* 0x0000000000037919 */ /* 0x000ee80000002500 */
[----:B0-----:R0:W4:Y:S01]  /*00a0*/  LDG.E R7, [R6.64+0x4] ;  /* 0x0000040406077981 */ /* 0x001122000c1e1900 */
[----:B-1----:R-:W-:Y:S02]  /*00b0*/  SHF.R.U32.HI R12, RZ, 0x2, R0 ;  /* 0x00000002ff0c7819 */ /* 0x002fe40000011600 */
[----:B------:R-:W-:Y:S01]  /*00c0*/  LOP3.LUT P0, R13, R0, 0x3, RZ, 0xc0, !PT ;  /* 0x00000003000d7812 */ /* 0x000fe2000780c0ff */
[----:B---3--:R-:W-:Y:S01]  /*00d0*/  IMAD.SHL.U32 R3, R3, 0x80, RZ ;  /* 0x0000008003037824 */ /* 0x008fe200078e00ff */
[----:B------:R-:W-:-:S04]  /*00e0*/  SGXT.U32 R12, R12, 0x7 ;  /* 0x000000070c0c781a */ /* 0x000fc80000000000 */
[----:B------:R-:W-:-:S04]  /*00f0*/  LOP3.LUT R2, R3, R12, RZ, 0xfc, !PT ;  /* 0x0000000c03027212 */ /* 0x000fc800078efcff */
[C---:B------:R-:W-:Y:S01]  /*0100*/  ISETP.GE.AND P1, PT, R2.reuse, 0x800, PT ;  /* 0x000008000200780c */ /* 0x040fe20003f26270 */
[----:B------:R-:W-:Y:S01]  /*0110*/  IMAD.SHL.U32 R4, R2, 0x4, RZ ;  /* 0x0000000402047824 */ /* 0x000fe200078e00ff */
[----:B------:R-:W-:-:S03]  /*0120*/  PRMT R2, RZ, 0x7610, R2 ;  /* 0x00007610ff027816 */ /* 0x000fc60000000002 */
[----:B------:R-:W-:-:S06]  /*0130*/  IMAD.WIDE R4, R4, R5, c[0x0][0x170] ;  /* 0x00005c0004047625 */ /* 0x000fcc00078e0205 */
[----:B------:R-:W-:-:S05]  /*0140*/  IMAD.WIDE.U32 R10, R13, 0x2, R4 ;  /* 0x000000020d0a7825 */ /* 0x000fca00078e0004 */
[----:B------:R1:W3:Y:S01]  /*0150*/  @!P1 LDG.E.U16 R2, [R10.64] ;  /* 0x000000040a029981 */ /* 0x0002e2000c1e1500 */
[----:B------:R-:W-:Y:S01]  /*0160*/  ISETP.EQ.AND P2, PT, R13, 0x2, PT ;  /* 0x000000020d00780c */ /* 0x000fe20003f42270 */
[----:B--2---:R-:W-:-:S05]  /*0170*/  IMAD.WIDE R8, R8, R9, c[0x0][0x178] ;  /* 0x00005e0008087625 */ /* 0x004fca00078e0209 */
[----:B------:R2:W5:Y:S04]  /*0180*/  LDG.E R14, [R8.64] ;  /* 0x00000004080e7981 */ /* 0x000568000c1e1900 */
[----:B------:R2:W5:Y:S01]  /*0190*/  LDG.E R5, [R8.64+0x4] ;  /* 0x0000040408057981 */ /* 0x000562000c1e1900 */
[----:B-1----:R-:W-:Y:S02]  /*01a0*/  SEL R10, RZ, 0x3f800000, !P2 ;  /* 0x3f800000ff0a7807 */ /* 0x002fe40005000000 */
[----:B---3--:R-:W-:Y:S02]  /*01b0*/  SEL R15, R2, RZ, !P1 ;  /* 0x000000ff020f7207 */ /* 0x008fe40004800000 */
[----:B------:R-:W-:Y:S02]  /*01c0*/  FSEL R2, RZ, 1, P0 ;  /* 0x3f800000ff027808 */ /* 0x000fe40000000000 */
[----:B------:R-:W-:Y:S01]  /*01d0*/  ISETP.EQ.AND P1, PT, R13, 0x1, PT ;  /* 0x000000010d00780c */ /* 0x000fe20003f22270 */
[----:B------:R-:W-:-:S03]  /*01e0*/  HADD2.F32 R15, -RZ, R15.H0_H0 ;  /* 0x2000000fff0f7230 */ /* 0x000fc60000004100 */
[----:B------:R-:W-:Y:S02]  /*01f0*/  SEL R4, RZ, 0x3f800000, !P1 ;  /* 0x3f800000ff047807 */ /* 0x000fe40004800000 */
[----:B------:R-:W-:-:S03]  /*0200*/  FMUL R11, R2, R15 ;  /* 0x0000000f020b7220 */ /* 0x000fc60000400000 */
[----:B------:R-:W-:-:S03]  /*0210*/  FMUL R16, R4, R15 ;  /* 0x0000000f04107220 */ /* 0x000fc60000400000 */
[----:B------:R-:W1:Y:S01]  /*0220*/  SHFL.BFLY PT, R11, R11, 0x2, 0x1f ;  /* 0x0c401f000b0b7f89 */ /* 0x000e6200000e0000 */
[----:B------:R-:W-:-:S03]  /*0230*/  FMUL R17, R10, R15 ;  /* 0x0000000f0a117220 */ /* 0x000fc60000400000 */
[----:B--2---:R-:W2:Y:S04]  /*0240*/  SHFL.BFLY PT, R9, R16, 0x2, 0x1f ;  /* 0x0c401f0010097f89 */ /* 0x004ea800000e0000 */
[----:B------:R-:W3:Y:S01]  /*0250*/  SHFL.BFLY PT, R17, R17, 0x2, 0x1f ;  /* 0x0c401f0011117f89 */ /* 0x000ee200000e0000 */
[-C--:B-1----:R-:W-:Y:S01]  /*0260*/  FFMA R8, R2, R15.reuse, R11 ;  /* 0x0000000f02087223 */ /* 0x082fe2000000000b */
[----:B--2---:R-:W-:-:S04]  /*0270*/  FFMA R4, R4, R15, R9 ;  /* 0x0000000f04047223 */ /* 0x004fc80000000009 */
[----:B------:R-:W1:Y:S01]  /*0280*/  SHFL.BFLY PT, R9, R8, 0x1, 0x1f ;  /* 0x0c201f0008097f89 */ /* 0x000e6200000e0000 */
[----:B---3--:R-:W-:-:S03]  /*0290*/  FFMA R10, R10, R15, R17 ;  /* 0x0000000f0a0a7223 */ /* 0x008fc60000000011 */
[----:B------:R-:W2:Y:S01]  /*02a0*/  SHFL.BFLY PT, R23, R4, 0x1, 0x1f ;  /* 0x0c201f0004177f89 */ /* 0x000ea200000e0000 */
[----:B0-----:R-:W-:-:S03]  /*02b0*/  SHF.R.U32.HI R6, RZ, 0x7, R0 ;  /* 0x00000007ff067819 */ /* 0x001fc60000011600 */
[----:B------:R-:W0:Y:S01]  /*02c0*/  SHFL.BFLY PT, R21, R10, 0x1, 0x1f ;  /* 0x0c201f000a157f89 */ /* 0x000e2200000e0000 */
[----:B----4-:R-:W-:Y:S01]  /*02d0*/  IMAD.SHL.U32 R7, R7, 0x4, RZ ;  /* 0x0000000407077824 */ /* 0x010fe200078e00ff */
[----:B------:R-:W-:Y:S02]  /*02e0*/  SGXT.U32 R6, R6, 0x2 ;  /* 0x000000020606781a */ /* 0x000fe40000000000 */
[----:B------:R-:W-:Y:S02]  /*02f0*/  LOP3.LUT R2, R3, 0x7f, R0, 0xf8, !PT ;  /* 0x0000007f03027812 */ /* 0x000fe400078ef800 */
[C---:B------:R-:W-:Y:S02]  /*0300*/  LOP3.LUT R25, R7.reuse, R6, RZ, 0xfc, !PT ;  /* 0x0000000607197212 */ /* 0x040fe400078efcff */
[----:B------:R-:W-:Y:S02]  /*0310*/  SHF.R.S32.HI R3, RZ, 0x1f, R2 ;  /* 0x0000001fff037819 */ /* 0x000fe40000011402 */
[----:B------:R-:W-:Y:S01]  /*0320*/  IADD3 R11, R7, -0x3, RZ ;  /* 0xfffffffd070b7810 */ /* 0x000fe20007ffe0ff */
[----:B-1----:R-:W-:-:S02]  /*0330*/  FADD R27, R8, R9 ;  /* 0x00000009081b7221 */ /* 0x002fc40000000000 */
[----:B------:R-:W-:Y:S01]  /*0340*/  IMAD.WIDE R8, R25, 0x800, R2 ;  /* 0x0000080019087825 */ /* 0x000fe200078e0202 */
[----:B--2---:R-:W-:-:S03]  /*0350*/  FADD R23, R4, R23 ;  /* 0x0000001704177221 */ /* 0x004fc60000000000 */
[----:B------:R-:W-:Y:S01]  /*0360*/  IMAD.MOV.U32 R17, RZ, RZ, 0x1000 ;  /* 0x00001000ff117424 */ /* 0x000fe200078e00ff */
[----:B------:R-:W-:Y:S02]  /*0370*/  SHF.L.U64.HI R3, R8, 0x1, R9 ;  /* 0x0000000108037819 */ /* 0x000fe40000010209 */
[----:B------:R-:W-:Y:S01]  /*0380*/  IADD3 R9, P1, R6, R11, RZ ;  /* 0x0000000b06097210 */ /* 0x000fe20007f3e0ff */
[----:B0-----:R-:W-:Y:S01]  /*0390*/  FADD R21, R10, R21 ;  /* 0x000000150a157221 */ /* 0x001fe20000000000 */
[----:B------:R-:W-:Y:S02]  /*03a0*/  IADD3 R29, R7, -0x2, RZ ;  /* 0xfffffffe071d7810 */ /* 0x000fe40007ffe0ff */
[----:B------:R-:W-:Y:S02]  /*03b0*/  LEA.HI.X.SX32 R10, R11, RZ, 0x1, P1 ;  /* 0x000000ff0b0a7211 */ /* 0x000fe400008f0eff */
[----:B------:R-:W-:Y:S01]  /*03c0*/  IADD3 R7, R7, -0x1, RZ ;  /* 0xffffffff07077810 */ /* 0x000fe20007ffe0ff */
[----:B------:R0:W-:Y:S01]  /*03d0*/  STS [R12.X4], R27 ;  /* 0x0000001b0c007388 */ /* 0x0001e20000004800 */
[----:B------:R-:W-:Y:S01]  /*03e0*/  IMAD.SHL.U32 R19, R8, 0x2, RZ ;  /* 0x0000000208137824 */ /* 0x000fe200078e00ff */
[----:B------:R-:W-:-:S02]  /*03f0*/  IADD3 R11, P3, R6, R29, RZ ;  /* 0x0000001d060b7210 */ /* 0x000fc40007f7e0ff */
[----:B0-----:R-:W-:Y:S02]  /*0400*/  IADD3 R27, P4, R6, R7, RZ ;  /* 0x00000007061b7210 */ /* 0x001fe40007f9e0ff */
[----:B------:R-:W-:Y:S02]  /*0410*/  LEA.HI.X.SX32 R29, R29, RZ, 0x1, P3 ;  /* 0x000000ff1d1d7211 */ /* 0x000fe400018f0eff */
[----:B------:R-:W-:Y:S02]  /*0420*/  LEA.HI.X.SX32 R18, R7, RZ, 0x1, P4 ;  /* 0x000000ff07127211 */ /* 0x000fe400020f0eff */
[----:B------:R-:W-:Y:S02]  /*0430*/  PRMT R20, RZ, 0x7610, R20 ;  /* 0x00007610ff147816 */ /* 0x000fe40000000014 */
[----:B-----5:R-:W-:Y:S02]  /*0440*/  SHF.R.S32.HI R4, RZ, 0x1f, R14 ;  /* 0x0000001fff047819 */ /* 0x020fe4000001140e */
[----:B------:R-:W-:-:S04]  /*0450*/  IADD3 R16, P0, -R14, R5, RZ ;  /* 0x000000050e107210 */ /* 0x000fc80007f1e1ff */
[----:B------:R-:W-:Y:S01]  /*0460*/  LEA.HI.X.SX32 R31, R5, ~R4, 0x1, P0 ;  /* 0x80000004051f7211 */ /* 0x000fe200000f0eff */
[----:B------:R-:W-:Y:S01]  /*0470*/  IMAD.WIDE R4, R14, R17, c[0x0][0x160] ;  /* 0x000058000e047625 */ /* 0x000fe200078e0211 */
[C---:B------:R-:W-:Y:S02]  /*0480*/  ISETP.GE.U32.AND P1, PT, R9.reuse, R16, PT ;  /* 0x000000100900720c */ /* 0x040fe40003f26070 */
[C---:B------:R-:W-:Y:S02]  /*0490*/  ISETP.GT.U32.AND P0, PT, R9.reuse, -0x1, PT ;  /* 0xffffffff0900780c */ /* 0x040fe40003f04070 */
[C---:B------:R-:W-:Y:S02]  /*04a0*/  LEA R8, P2, R9.reuse, R4, 0xc ;  /* 0x0000000409087211 */ /* 0x040fe400078460ff */
[----:B------:R-:W-:Y:S02]  /*04b0*/  ISETP.GE.AND.EX P1, PT, R10, R31, PT, P1 ;  /* 0x0000001f0a00720c */ /* 0x000fe40003f26310 */
[----:B------:R-:W-:-:S02]  /*04c0*/  LEA.HI.X R9, R9, R5, R10, 0xc, P2 ;  /* 0x0000000509097211 */ /* 0x000fc400010f640a */
[----:B------:R-:W-:Y:S02]  /*04d0*/  ISETP.GT.AND.EX P1, PT, R10, -0x1, !P1, P0 ;  /* 0xffffffff0a00780c */ /* 0x000fe40004f24300 */
[C---:B------:R-:W-:Y:S02]  /*04e0*/  LEA R10, P4, R11.reuse, R4, 0xc ;  /* 0x000000040b0a7211 */ /* 0x040fe400078860ff */
[----:B------:R-:W-:Y:S02]  /*04f0*/  ISETP.GE.U32.AND P3, PT, R11, R16, PT ;  /* 0x000000100b00720c */ /* 0x000fe40003f66070 */
[----:B------:R-:W-:Y:S02]  /*0500*/  LEA R6, P5, R27, R4, 0xc ;  /* 0x000000041b067211 */ /* 0x000fe400078a60ff */
[C---:B------:R-:W-:Y:S02]  /*0510*/  ISETP.GT.U32.AND P2, PT, R11.reuse, -0x1, PT ;  /* 0xffffffff0b00780c */ /* 0x040fe40003f44070 */
[----:B------:R-:W-:-:S02]  /*0520*/  LEA.HI.X R11, R11, R5, R29, 0xc, P4 ;  /* 0x000000050b0b7211 */ /* 0x000fc400020f641d */
[----:B------:R-:W-:Y:S02]  /*0530*/  ISETP.GE.U32.AND P4, PT, R27, R16, PT ;  /* 0x000000101b00720c */ /* 0x000fe40003f86070 */
[----:B------:R-:W-:Y:S02]  /*0540*/  ISETP.GE.AND.EX P3, PT, R29, R31, PT, P3 ;  /* 0x0000001f1d00720c */ /* 0x000fe40003f66330 */
[C---:B------:R-:W-:Y:S02]  /*0550*/  LEA.HI.X R7, R27.reuse, R5, R18, 0xc, P5 ;  /* 0x000000051b077211 */ /* 0x040fe400028f6412 */
[----:B------:R-:W-:Y:S02]  /*0560*/  ISETP.GT.U32.AND P5, PT, R16, R25, PT ;  /* 0x000000191000720c */ /* 0x000fe40003fa4070 */
[----:B------:R-:W-:Y:S02]  /*0570*/  SHF.R.S32.HI R16, RZ, 0x1f, R25 ;  /* 0x0000001fff107819 */ /* 0x000fe40000011419 */
[----:B------:R-:W-:-:S02]  /*0580*/  ISETP.GT.U32.AND P0, PT, R27, -0x1, PT ;  /* 0xffffffff1b00780c */ /* 0x000fc40003f04070 */
[----:B------:R-:W-:Y:S02]  /*0590*/  ISETP.GE.AND.EX P4, PT, R18, R31, PT, P4 ;  /* 0x0000001f1200720c */ /* 0x000fe40003f86340 */
[----:B------:R-:W-:Y:S02]  /*05a0*/  ISETP.GT.AND.EX P2, PT, R29, -0x1, !P3, P2 ;  /* 0xffffffff1d00780c */ /* 0x000fe40005f44320 */
[----:B------:R-:W-:Y:S02]  /*05b0*/  ISETP.LT.U32.AND P1, PT, R2, 0x800, P1 ;  /* 0x000008000200780c */ /* 0x000fe40000f21070 */
[----:B------:R-:W-:Y:S02]  /*05c0*/  ISETP.GT.AND.EX P5, PT, R31, R16, PT, P5 ;  /* 0x000000101f00720c */ /* 0x000fe40003fa4350 */
[----:B------:R-:W-:Y:S02]  /*05d0*/  ISETP.GT.AND.EX P0, PT, R18, -0x1, !P4, P0 ;  /* 0xffffffff1200780c */ /* 0x000fe40006704300 */
[C---:B------:R-:W-:Y:S01]  /*05e0*/  ISETP.LT.U32.AND P2, PT, R2.reuse, 0x800, P2 ;  /* 0x000008000200780c */ /* 0x040fe20001741070 */
[----:B------:R-:W-:Y:S01]  /*05f0*/  IMAD.WIDE R8, R2, 0x2, R8 ;  /* 0x0000000202087825 */ /* 0x000fe200078e0208 */
[----:B------:R-:W-:-:S02]  /*0600*/  ISETP.GT.AND P5, PT, R25, -0x1, P5 ;  /* 0xffffffff1900780c */ /* 0x000fc40002fa4270 */
[----:B------:R-:W-:Y:S02]  /*0610*/  PRMT R16, RZ, 0x7610, R16 ;  /* 0x00007610ff107816 */ /* 0x000fe40000000010 */
[C---:B------:R-:W-:Y:S01]  /*0620*/  ISETP.LT.U32.AND P3, PT, R2.reuse, 0x800, P0 ;  /* 0x000008000200780c */ /* 0x040fe20000761070 */
[C---:B------:R-:W-:Y:S01]  /*0630*/  IMAD.WIDE R10, R2.reuse, 0x2, R10 ;  /* 0x00000002020a7825 */ /* 0x040fe200078e020a */
[C---:B------:R-:W-:Y:S02]  /*0640*/  ISETP.LT.U32.AND P0, PT, R2.reuse, 0x800, P5 ;  /* 0x000008000200780c */ /* 0x040fe40002f01070 */
[----:B------:R-:W-:Y:S01]  /*0650*/  PRMT R18, RZ, 0x7610, R18 ;  /* 0x00007610ff127816 */ /* 0x000fe20000000012 */
[----:B------:R-:W-:Y:S01]  /*0660*/  IMAD.WIDE R6, R2, 0x2, R6 ;  /* 0x0000000202067825 */ /* 0x000fe200078e0206 */
[----:B------:R-:W-:Y:S01]  /*0670*/  LOP3.LUT R2, R0, 0x7f, RZ, 0xc0, !PT ;  /* 0x0000007f00027812 */ /* 0x000fe200078ec0ff */
[----:B------:R0:W2:Y:S04]  /*0680*/  @P1 LDG.E.U16 R16, [R8.64] ;  /* 0x0000000408101981 */ /* 0x0000a8000c1e1500 */
[----:B------:R-:W-:Y:S06]  /*0690*/  BAR.SYNC 0x0 ;  /* 0x0000000000007b1d */ /* 0x000fec0000000000 */
[----:B------:R-:W-:Y:S01]  /*06a0*/  IADD3 R4, P6, R4, R19, RZ ;  /* 0x0000001304047210 */ /* 0x000fe20007fde0ff */
[----:B------:R1:W3:Y:S01]  /*06b0*/  @P2 LDG.E.U16 R18, [R10.64] ;  /* 0x000000040a122981 */ /* 0x0002e2000c1e1500 */
[----:B0-----:R-:W-:-:S03]  /*06c0*/  PRMT R9, RZ, 0x7610, R9 ;  /* 0x00007610ff097816 */ /* 0x001fc60000000009 */
[----:B------:R-:W-:Y:S01]  /*06d0*/  LDS R0, [R2.X4] ;  /* 0x0000000002007984 */ /* 0x000fe20000004800 */
[----:B------:R-:W-:-:S03]  /*06e0*/  IMAD.X R5, R5, 0x1, R3, P6 ;  /* 0x0000000105057824 */ /* 0x000fc600030e0603 */
[----:B------:R-:W-:Y:S06]  /*06f0*/  BAR.SYNC 0x0 ;  /* 0x0000000000007b1d */ /* 0x000fec0000000000 */
[----:B------:R-:W-:Y:S04]  /*0700*/  STS [R12.X4], R23 ;  /* 0x000000170c007388 */ /* 0x000fe80000004800 */
[----:B------:R-:W-:Y:S06]  /*0710*/  BAR.SYNC 0x0 ;  /* 0x0000000000007b1d */ /* 0x000fec0000000000 */
[----:B------:R0:W4:Y:S04]  /*0720*/  @P3 LDG.E.U16 R20, [R6.64] ;  /* 0x0000000406143981 */ /* 0x000128000c1e1500 */
[----:B------:R-:W-:Y:S04]  /*0730*/  LDS R8, [R2.X4] ;  /* 0x0000000002087984 */ /* 0x000fe80000004800 */
[----:B------:R-:W-:Y:S06]  /*0740*/  BAR.SYNC 0x0 ;  /* 0x0000000000007b1d */ /* 0x000fec0000000000 */
[----:B------:R-:W-:Y:S04]  /*0750*/  STS [R12.X4], R21 ;  /* 0x000000150c007388 */ /* 0x000fe80000004800 */
[----:B------:R-:W-:Y:S06]  /*0760*/  BAR.SYNC 0x0 ;  /* 0x0000000000007b1d */ /* 0x000fec0000000000 */
[----:B------:R5:W4:Y:S01]  /*0770*/  @P0 LDG.E.U16 R9, [R4.64] ;  /* 0x0000000404090981 */ /* 0x000b22000c1e1500 */
[----:B------:R-:W-:-:S03]  /*0780*/  ISETP.EQ.AND P1, PT, R13, 0x3, PT ;  /* 0x000000030d00780c */ /* 0x000fc60003f22270 */
[----:B0-----:R-:W-:Y:S01]  /*0790*/  LDS R6, [R2.X4] ;  /* 0x0000000002067984 */ /* 0x001fe20000004800 */
[----:B-1----:R-:W-:-:S05]  /*07a0*/  SEL R10, RZ, 0x3f800000, !P1 ;  /* 0x3f800000ff0a7807 */ /* 0x002fca0004800000 */
[----:B------:R-:W-:-:S05]  /*07b0*/  FMUL R11, R15, R10 ;  /* 0x0000000a0f0b7220 */ /* 0x000fca0000400000 */
[----:B------:R-:W0:Y:S02]  /*07c0*/  SHFL.BFLY PT, R22, R11, 0x2, 0x1f ;  /* 0x0c401f000b167f89 */ /* 0x000e2400000e0000 */
[----:B0-----:R-:W-:-:S05]  /*07d0*/  FFMA R22, R15, R10, R22 ;  /* 0x0000000a0f167223 */ /* 0x001fca0000000016 */
[----:B------:R-:W0:Y:S02]  /*07e0*/  SHFL.BFLY PT, R7, R22, 0x1, 0x1f ;  /* 0x0c201f0016077f89 */ /* 0x000e2400000e0000 */
[----:B0-----:R-:W-:Y:S02]  /*07f0*/  FADD R13, R22, R7 ;  /* 0x00000007160d7221 */ /* 0x001fe40000000000 */
[----:B------:R-:W-:Y:S06]  /*0800*/  BAR.SYNC 0x0 ;  /* 0x0000000000007b1d */ /* 0x000fec0000000000 */
[----:B------:R-:W-:Y:S04]  /*0810*/  STS [R12.X4], R13 ;  /* 0x0000000d0c007388 */ /* 0x000fe80000004800 */
[----:B------:R-:W-:Y:S06]  /*0820*/  BAR.SYNC 0x0 ;  /* 0x0000000000007b1d */ /* 0x000fec0000000000 */
[----:B-----5:R-:W0:Y:S01]  /*0830*/  LDS R4, [R2.X4] ;  /* 0x0000000002047984 */ /* 0x020e220000004800 */
[----:B------:R-:W-:-:S04]  /*0840*/  IMAD.WIDE R14, R14, R17, c[0x0][0x168] ;  /* 0x00005a000e0e7625 */ /* 0x000fc800078e0211 */
[----:B--2---:R-:W-:-:S05]  /*0850*/  HADD2.F32 R7, -RZ, R16.H0_H0 ;  /* 0x20000010ff077230 */ /* 0x004fca0000004100 */
[----:B------:R-:W-:Y:S01]  /*0860*/  FFMA R7, R0, R7, RZ ;  /* 0x0000000700077223 */ /* 0x000fe200000000ff */
[----:B---3--:R-:W-:-:S05]  /*0870*/  HADD2.F32 R5, -RZ, R18.H0_H0 ;  /* 0x20000012ff057230 */ /* 0x008fca0000004100 */
[----:B------:R-:W-:Y:S01]  /*0880*/  FFMA R5, R8, R5, R7 ;  /* 0x0000000508057223 */ /* 0x000fe20000000007 */
[----:B----4-:R-:W-:-:S05]  /*0890*/  HADD2.F32 R11, -RZ, R20.H0_H0 ;  /* 0x20000014ff0b7230 */ /* 0x010fca0000004100 */
[----:B------:R-:W-:Y:S01]  /*08a0*/  FFMA R11, R6, R11, R5 ;  /* 0x0000000b060b7223 */ /* 0x000fe20000000005 */
[----:B------:R-:W-:-:S05]  /*08b0*/  HADD2.F32 R9, -RZ, R9.H0_H0 ;  /* 0x20000009ff097230 */ /* 0x000fca0000004100 */
[----:B0-----:R-:W-:-:S04]  /*08c0*/  FFMA R4, R4, R9, R11 ;  /* 0x0000000904047223 */ /* 0x001fc8000000000b */
[----:B------:R-:W-:-:S04]  /*08d0*/  FADD R0, RZ, -R4 ;  /* 0x80000004ff007221 */ /* 0x000fc80000000000 */
[----:B------:R-:W-:-:S05]  /*08e0*/  FMUL R0, R0, 1.4426950216293334961 ;  /* 0x3fb8aa3b00007820 */ /* 0x000fca0000400000 */
[----:B------:R-:W-:-:S13]  /*08f0*/  FSETP.GEU.AND P1, PT, R0, -126, PT ;  /* 0xc2fc00000000780b */ /* 0x000fda0003f2e000 */
[----:B------:R-:W-:-:S04]  /*0900*/  @!P1 FMUL R0, R0, 0.5 ;  /* 0x3f00000000009820 */ /* 0x000fc80000400000 */
[----:B------:R-:W0:Y:S02]  /*0910*/  MUFU.EX2 R2, R0 ;  /* 0x0000000000027308 */ /* 0x000e240000000800 */
[----:B0-----:R-:W-:-:S04]  /*0920*/  @!P1 FMUL R2, R2, R2 ;  /* 0x0000000202029220 */ /* 0x001fc80000400000 */
[----:B------:R-:W-:-:S05]  /*0930*/  FADD R5, R2, 1 ;  /* 0x3f80000002057421 */ /* 0x000fca0000000000 */
[----:B------:R-:W-:Y:S01]  /*0940*/  FSETP.GT.AND P1, PT, R5, 8.50705917302346158658e+37, PT ;  /* 0x7e8000000500780b */ /* 0x000fe20003f24000 */
[----:B------:R-:W-:-:S12]  /*0950*/  IMAD.MOV.U32 R2, RZ, RZ, 0x3e800000 ;  /* 0x3e800000ff027424 */ /* 0x000fd800078e00ff */
[----:B------:R-:W-:-:S06]  /*0960*/  @P1 FMUL R5, R5, 0.25 ;  /* 0x3e80000005051820 */ /* 0x000fcc0000400000 */
[----:B------:R-:W0:Y:S01]  /*0970*/  MUFU.RCP R5, R5 ;  /* 0x0000000500057308 */ /* 0x000e220000001000 */
[----:B------:R-:W-:-:S05]  /*0980*/  FSEL R2, R2, 1, P1 ;  /* 0x3f80000002027808 */ /* 0x000fca0000800000 */
[----:B0-----:R-:W-:Y:S01]  /*0990*/  FMUL R7, R5, R2 ;  /* 0x0000000205077220 */ /* 0x001fe20000400000 */
[----:B------:R-:W-:-:S03]  /*09a0*/  IADD3 R2, P1, R14, R19, RZ ;  /* 0x000000130e027210 */ /* 0x000fc60007f3e0ff */
[----:B------:R-:W-:Y:S01]  /*09b0*/  FMUL R7, R4, R7 ;  /* 0x0000000704077220 */ /* 0x000fe20000400000 */
[----:B------:R-:W-:Y:S09]  /*09c0*/  @!P0 EXIT ;  /* 0x000000000000894d */ /* 0x000ff20003800000 */
[----:B------:R-:W-:Y:S01]  /*09d0*/  F2FP.PACK_AB R7, RZ, R7 ;  /* 0x00000007ff07723e */ /* 0x000fe200000000ff */
[----:B------:R-:W-:-:S05]  /*09e0*/  IMAD.X R3, R15, 0x1, R3, P1 ;  /* 0x000000010f037824 */ /* 0x000fca00008e0603 */
[----:B------:R-:W-:Y:S01]  /*09f0*/  STG.E.U16 [R2.64], R7 ;  /* 0x0000000702007986 */ /* 0x000fe2000c101504 */
[----:B------:R-:W-:Y:S05]  /*0a00*/  EXIT ;  /* 0x000000000000794d */ /* 0x000fea0003800000 */
.L_x_0:
[----:B------:R-:W-:-:S00]  /*0a10*/  BRA `(.L_x_0) ;  /* 0xfffffff000007947 */ /* 0x000fc0000383ffff */
[----:B------:R-:W-:-:S00]  /*0a20*/  NOP ;  /* 0x0000000000007918 */ /* 0x000fc00000000000 */
        /* <DEDUP_REMOVED lines=13> */
.L_x_1:


//--------------------- .nv.shared.causal_conv1d_fwd_kernel --------------------------
	.section	.nv.shared.causal_conv1d_fwd_kernel,"aw",@nobits
	.align	16
